//
// Generated by NVIDIA NVVM Compiler
//
// Compiler Build ID: CL-36424714
// Cuda compilation tools, release 13.0, V13.0.88
// Based on NVVM 20.0.0
//

.version 9.0
.target sm_100
.address_size 64

	// .globl	_Z18segmentedPrefixSumPiS_ii
.extern .shared .align 16 .b8 shared[];

.visible .entry _Z18segmentedPrefixSumPiS_ii(
	.param .u64 .ptr .align 1 _Z18segmentedPrefixSumPiS_ii_param_0,
	.param .u64 .ptr .align 1 _Z18segmentedPrefixSumPiS_ii_param_1,
	.param .u32 _Z18segmentedPrefixSumPiS_ii_param_2,
	.param .u32 _Z18segmentedPrefixSumPiS_ii_param_3
)
{
	.reg .pred 	%p<9>;
	.reg .b32 	%r<30>;
	.reg .b64 	%rd<11>;

	ld.param.u64 	%rd3, [_Z18segmentedPrefixSumPiS_ii_param_0];
	ld.param.u64 	%rd4, [_Z18segmentedPrefixSumPiS_ii_param_1];
	ld.param.u32 	%r6, [_Z18segmentedPrefixSumPiS_ii_param_2];
	ld.param.u32 	%r7, [_Z18segmentedPrefixSumPiS_ii_param_3];
	cvta.to.global.u64 	%rd1, %rd4;
	mov.u32 	%r1, %tid.x;
	mov.u32 	%r8, %ctaid.x;
	mov.u32 	%r9, %ntid.x;
	mad.lo.s32 	%r2, %r8, %r9, %r1;
	setp.ge.s32 	%p1, %r2, %r6;
	shl.b32 	%r10, %r1, 2;
	mov.u32 	%r11, shared;
	add.s32 	%r3, %r11, %r10;
	@%p1 bra 	$L__BB0_2;
	cvta.to.global.u64 	%rd5, %rd3;
	mul.wide.s32 	%rd6, %r2, 4;
	add.s64 	%rd7, %rd5, %rd6;
	ld.global.u32 	%r12, [%rd7];
	st.shared.u32 	[%r3], %r12;
$L__BB0_2:
	setp.ge.s32 	%p2, %r2, %r6;
	bar.sync 	0;
	mul.wide.s32 	%rd8, %r2, 4;
	add.s64 	%rd2, %rd1, %rd8;
	@%p2 bra 	$L__BB0_7;
	setp.eq.s32 	%p3, %r1, 0;
	@%p3 bra 	$L__BB0_5;
	ld.shared.u32 	%r13, [%r3];
	ld.shared.u32 	%r14, [%r3+-4];
	setp.eq.s32 	%p4, %r13, %r14;
	@%p4 bra 	$L__BB0_6;
$L__BB0_5:
	mov.b32 	%r17, 0;
	st.global.u32 	[%rd2], %r17;
	bra.uni 	$L__BB0_7;
$L__BB0_6:
	ld.global.u32 	%r15, [%rd2+-4];
	add.s32 	%r16, %r15, 1;
	st.global.u32 	[%rd2], %r16;
$L__BB0_7:
	setp.lt.s32 	%p5, %r7, 2;
	@%p5 bra 	$L__BB0_13;
	mov.b32 	%r29, 1;
$L__BB0_9:
	bar.sync 	0;
	setp.lt.u32 	%p6, %r1, %r29;
	@%p6 bra 	$L__BB0_12;
	ld.shared.u32 	%r19, [%r3];
	sub.s32 	%r20, %r1, %r29;
	shl.b32 	%r21, %r20, 2;
	add.s32 	%r23, %r11, %r21;
	ld.shared.u32 	%r24, [%r23];
	setp.ne.s32 	%p7, %r19, %r24;
	@%p7 bra 	$L__BB0_12;
	sub.s32 	%r25, %r2, %r29;
	mul.wide.s32 	%rd9, %r25, 4;
	add.s64 	%rd10, %rd1, %rd9;
	ld.global.u32 	%r26, [%rd10];
	ld.global.u32 	%r27, [%rd2];
	add.s32 	%r28, %r27, %r26;
	st.global.u32 	[%rd2], %r28;
$L__BB0_12:
	shl.b32 	%r29, %r29, 1;
	setp.lt.s32 	%p8, %r29, %r7;
	@%p8 bra 	$L__BB0_9;
$L__BB0_13:
	ret;

}


// ===== COMPILED SASS (sm_100) =====

	.target	sm_100

	.elftype	@"ET_EXEC"


//--------------------- .note.nv.tkinfo           --------------------------
	.section	.note.nv.tkinfo,"",@"SHT_NOTE"
	.sectionflags	@"SHF_NOTE_NV_TKINFO"
	.tkinfo
        /*0018*/ 	.word	0x00000002
        /*0030*/ 	.string	""
        /*0030*/ 	.string	"ptxas"
        /*0030*/ 	.string	"Cuda compilation tools, release 13.0, V13.0.88"
        /*0030*/ 	.string	"Build cuda_13.0.r13.0/compiler.36424714_0"
        /*0030*/ 	.string	"-arch sm_100 -m 64 "



//--------------------- .note.nv.cuinfo           --------------------------
	.section	.note.nv.cuinfo,"",@"SHT_NOTE"
	.sectionflags	@"SHF_NOTE_NV_CUINFO"
        /*0018*/ 	.short	0x0002
        /*001a*/ 	.short	0x0064
        /*001c*/ 	.short	0x0082
	.zero		2


//--------------------- .nv.info                  --------------------------
	.section	.nv.info,"",@"SHT_CUDA_INFO"
	.align	4


	//----- nvinfo : EIATTR_REGCOUNT
	.align		4
        /*0000*/ 	.byte	0x04, 0x2f
        /*0002*/ 	.short	(.L_1 - .L_0)
	.align		4
.L_0:
        /*0004*/ 	.word	index@(_Z18segmentedPrefixSumPiS_ii)
        /*0008*/ 	.word	0x0000000e


	//----- nvinfo : EIATTR_FRAME_SIZE
	.align		4
.L_1:
        /*000c*/ 	.byte	0x04, 0x11
        /*000e*/ 	.short	(.L_3 - .L_2)
	.align		4
.L_2:
        /*0010*/ 	.word	index@(_Z18segmentedPrefixSumPiS_ii)
        /*0014*/ 	.word	0x00000000


	//----- nvinfo : EIATTR_MIN_STACK_SIZE
	.align		4
.L_3:
        /*0018*/ 	.byte	0x04, 0x12
        /*001a*/ 	.short	(.L_5 - .L_4)
	.align		4
.L_4:
        /*001c*/ 	.word	index@(_Z18segmentedPrefixSumPiS_ii)
        /*0020*/ 	.word	0x00000000
.L_5:


//--------------------- .nv.compat                --------------------------
	.section	.nv.compat,"",@"SHT_CUDA_COMPAT_INFO"
	.align	4
        /*0000*/ 	.byte	0x02, 0x09, 0x00, 0x00, 0x02, 0x02, 0x01, 0x00, 0x02, 0x05, 0x05, 0x00, 0x03, 0x07, 0x01, 0x01
        /*0010*/ 	.byte	0x02, 0x03, 0x00, 0x00, 0x02, 0x06, 0x01, 0x00, 0x04, 0x0b, 0x08, 0x00, 0x09, 0x00, 0x00, 0x00
        /*0020*/ 	.byte	0x00, 0x00, 0x00, 0x00


//--------------------- .nv.info._Z18segmentedPrefixSumPiS_ii --------------------------
	.section	.nv.info._Z18segmentedPrefixSumPiS_ii,"",@"SHT_CUDA_INFO"
	.sectionflags	@""
	.align	4


	//----- nvinfo : EIATTR_CUDA_API_VERSION
	.align		4
        /*0000*/ 	.byte	0x04, 0x37
        /*0002*/ 	.short	(.L_7 - .L_6)
.L_6:
        /*0004*/ 	.word	0x00000082


	//----- nvinfo : EIATTR_KPARAM_INFO
	.align		4
.L_7:
        /*0008*/ 	.byte	0x04, 0x17
        /*000a*/ 	.short	(.L_9 - .L_8)
.L_8:
        /*000c*/ 	.word	0x00000000
        /*0010*/ 	.short	0x0003
        /*0012*/ 	.short	0x0014
        /*0014*/ 	.byte	0x00, 0xf0, 0x11, 0x00


	//----- nvinfo : EIATTR_KPARAM_INFO
	.align		4
.L_9:
        /*0018*/ 	.byte	0x04, 0x17
        /*001a*/ 	.short	(.L_11 - .L_10)
.L_10:
        /*001c*/ 	.word	0x00000000
        /*0020*/ 	.short	0x0002
        /*0022*/ 	.short	0x0010
        /*0024*/ 	.byte	0x00, 0xf0, 0x11, 0x00


	//----- nvinfo : EIATTR_KPARAM_INFO
	.align		4
.L_11:
        /*0028*/ 	.byte	0x04, 0x17
        /*002a*/ 	.short	(.L_13 - .L_12)
.L_12:
        /*002c*/ 	.word	0x00000000
        /*0030*/ 	.short	0x0001
        /*0032*/ 	.short	0x0008
        /*0034*/ 	.byte	0x00, 0xf5, 0x21, 0x00


	//----- nvinfo : EIATTR_KPARAM_INFO
	.align		4
.L_13:
        /*0038*/ 	.byte	0x04, 0x17
        /*003a*/ 	.short	(.L_15 - .L_14)
.L_14:
        /*003c*/ 	.word	0x00000000
        /*0040*/ 	.short	0x0000
        /*0042*/ 	.short	0x0000
        /*0044*/ 	.byte	0x00, 0xf5, 0x21, 0x00


	//----- nvinfo : EIATTR_SPARSE_MMA_MASK
	.align		4
.L_15:
        /*0048*/ 	.byte	0x03, 0x50
        /*004a*/ 	.short	0x0000


	//----- nvinfo : EIATTR_MAXREG_COUNT
	.align		4
        /*004c*/ 	.byte	0x03, 0x1b
        /*004e*/ 	.short	0x00ff


	//----- nvinfo : EIATTR_NUM_BARRIERS
	.align		4
        /*0050*/ 	.byte	0x02, 0x4c
        /*0052*/ 	.byte	0x01
	.zero		1


	//----- nvinfo : EIATTR_MERCURY_ISA_VERSION
	.align		4
        /*0054*/ 	.byte	0x03, 0x5f
        /*0056*/ 	.short	0x0101


	//----- nvinfo : EIATTR_VRC_CTA_INIT_COUNT
	.align		4
        /*0058*/ 	.byte	0x02, 0x4a
	.zero		1
	.zero		1


	//----- nvinfo : EIATTR_EXIT_INSTR_OFFSETS
	.align		4
        /*005c*/ 	.byte	0x04, 0x1c
        /*005e*/ 	.short	(.L_17 - .L_16)


	//   ....[0]....
.L_16:
        /*0060*/ 	.word	0x00000270


	//   ....[1]....
        /*0064*/ 	.word	0x000003f0


	//----- nvinfo : EIATTR_CRS_STACK_SIZE
	.align		4
.L_17:
        /*0068*/ 	.byte	0x04, 0x1e
        /*006a*/ 	.short	(.L_19 - .L_18)
.L_18:
        /*006c*/ 	.word	0x00000000


	//----- nvinfo : EIATTR_CBANK_PARAM_SIZE
	.align		4
.L_19:
        /*0070*/ 	.byte	0x03, 0x19
        /*0072*/ 	.short	0x0018


	//----- nvinfo : EIATTR_PARAM_CBANK
	.align		4
        /*0074*/ 	.byte	0x04, 0x0a
        /*0076*/ 	.short	(.L_21 - .L_20)
	.align		4
.L_20:
        /*0078*/ 	.word	index@(.nv.constant0._Z18segmentedPrefixSumPiS_ii)
        /*007c*/ 	.short	0x0380
        /*007e*/ 	.short	0x0018


	//----- nvinfo : EIATTR_SW_WAR
	.align		4
.L_21:
        /*0080*/ 	.byte	0x04, 0x36
        /*0082*/ 	.short	(.L_23 - .L_22)
.L_22:
        /*0084*/ 	.word	0x00000008
.L_23:


//--------------------- .nv.callgraph             --------------------------
	.section	.nv.callgraph,"",@"SHT_CUDA_CALLGRAPH"
	.align	4
	.sectionentsize	8
	.align		4
        /*0000*/ 	.word	0x00000000
	.align		4
        /*0004*/ 	.word	0xffffffff
	.align		4
        /*0008*/ 	.word	0x00000000
	.align		4
        /*000c*/ 	.word	0xfffffffe
	.align		4
        /*0010*/ 	.word	0x00000000
	.align		4
        /*0014*/ 	.word	0xfffffffd
	.align		4
        /*0018*/ 	.word	0x00000000
	.align		4
        /*001c*/ 	.word	0xfffffffc


//--------------------- .text._Z18segmentedPrefixSumPiS_ii --------------------------
	.section	.text._Z18segmentedPrefixSumPiS_ii,"ax",@progbits
	.align	128
        .global         _Z18segmentedPrefixSumPiS_ii
        .type           _Z18segmentedPrefixSumPiS_ii,@function
        .size           _Z18segmentedPrefixSumPiS_ii,(.L_x_9 - _Z18segmentedPrefixSumPiS_ii)
        .other          _Z18segmentedPrefixSumPiS_ii,@"STO_CUDA_ENTRY STV_DEFAULT"
_Z18segmentedPrefixSumPiS_ii:
.text._Z18segmentedPrefixSumPiS_ii:
[----:B------:R-:W-:Y:S01]  /*0000*/  LDC R1, c[0x0][0x37c] ;  /* 0x0000df00ff017b82 */ /* 0x000fe20000000800 */
[----:B------:R-:W0:Y:S07]  /*0010*/  S2R R0, SR_TID.X ;  /* 0x0000000000007919 */ /* 0x000e2e0000002100 */
[----:B------:R-:W0:Y:S01]  /*0020*/  S2UR UR4, SR_CTAID.X ;  /* 0x00000000000479c3 */ /* 0x000e220000002500 */
[----:B------:R-:W1:Y:S01]  /*0030*/  LDCU UR5, c[0x0][0x390] ;  /* 0x00007200ff0577ac */ /* 0x000e620008000800 */
[----:B------:R-:W2:Y:S06]  /*0040*/  LDCU.64 UR6, c[0x0][0x358] ;  /* 0x00006b00ff0677ac */ /* 0x000eac0008000a00 */
[----:B------:R-:W0:Y:S08]  /*0050*/  LDC R9, c[0x0][0x360] ;  /* 0x0000d800ff097b82 */ /* 0x000e300000000800 */
[----:B------:R-:W3:Y:S01]  /*0060*/  LDC.64 R2, c[0x0][0x388] ;  /* 0x0000e200ff027b82 */ /* 0x000ee20000000a00 */
[----:B0-----:R-:W-:-:S05]  /*0070*/  IMAD R9, R9, UR4, R0 ;  /* 0x0000000409097c24 */ /* 0x001fca000f8e0200 */
[----:B-1----:R-:W-:-:S13]  /*0080*/  ISETP.GE.AND P0, PT, R9, UR5, PT ;  /* 0x0000000509007c0c */ /* 0x002fda000bf06270 */
[----:B------:R-:W0:Y:S02]  /*0090*/  @!P0 LDC.64 R4, c[0x0][0x380] ;  /* 0x0000e000ff048b82 */ /* 0x000e240000000a00 */
[----:B0-----:R-:W-:-:S06]  /*00a0*/  @!P0 IMAD.WIDE R4, R9, 0x4, R4 ;  /* 0x0000000409048825 */ /* 0x001fcc00078e0204 */
[----:B--2---:R-:W2:Y:S01]  /*00b0*/  @!P0 LDG.E R5, desc[UR6][R4.64] ;  /* 0x0000000604058981 */ /* 0x004ea2000c1e1900 */
[----:B------:R-:W0:Y:S01]  /*00c0*/  S2UR UR5, SR_CgaCtaId ;  /* 0x00000000000579c3 */ /* 0x000e220000008800 */
[----:B------:R-:W-:Y:S01]  /*00d0*/  UMOV UR4, 0x400 ;  /* 0x0000040000047882 */ /* 0x000fe20000000000 */
[----:B------:R-:W-:Y:S01]  /*00e0*/  BSSY.RECONVERGENT B0, `(.L_x_0) ;  /* 0x0000015000007945 */ /* 0x000fe20003800200 */
[----:B---3--:R-:W-:Y:S01]  /*00f0*/  IMAD.WIDE R2, R9, 0x4, R2 ;  /* 0x0000000409027825 */ /* 0x008fe200078e0202 */
[----:B0-----:R-:W-:-:S06]  /*0100*/  ULEA UR4, UR5, UR4, 0x18 ;  /* 0x0000000405047291 */ /* 0x001fcc000f8ec0ff */
[----:B------:R-:W-:-:S05]  /*0110*/  LEA R8, R0, UR4, 0x2 ;  /* 0x0000000400087c11 */ /* 0x000fca000f8e10ff */
[----:B--2---:R0:W-:Y:S01]  /*0120*/  @!P0 STS [R8], R5 ;  /* 0x0000000508008388 */ /* 0x0041e20000000800 */
[----:B------:R-:W-:Y:S06]  /*0130*/  BAR.SYNC.DEFER_BLOCKING 0x0 ;  /* 0x0000000000007b1d */ /* 0x000fec0000010000 */
[----:B------:R-:W-:Y:S05]  /*0140*/  @P0 BRA `(.L_x_1) ;  /* 0x0000000000380947 */ /* 0x000fea0003800000 */
[----:B------:R-:W-:Y:S01]  /*0150*/  ISETP.NE.AND P0, PT, R0, RZ, PT ;  /* 0x000000ff0000720c */ /* 0x000fe20003f05270 */
[----:B------:R-:W-:-:S12]  /*0160*/  BSSY.RELIABLE B1, `(.L_x_2) ;  /* 0x0000007000017945 */ /* 0x000fd80003800100 */
[----:B------:R-:W-:Y:S05]  /*0170*/  @!P0 BRA `(.L_x_3) ;  /* 0x0000000000148947 */ /* 0x000fea0003800000 */
[----:B------:R-:W-:Y:S04]  /*0180*/  LDS R4, [R8] ;  /* 0x0000000008047984 */ /* 0x000fe80000000800 */
[----:B0-----:R-:W0:Y:S02]  /*0190*/  LDS R5, [R8+-0x4] ;  /* 0xfffffc0008057984 */ /* 0x001e240000000800 */
[----:B0-----:R-:W-:-:S13]  /*01a0*/  ISETP.NE.AND P0, PT, R4, R5, PT ;  /* 0x000000050400720c */ /* 0x001fda0003f05270 */
[----:B------:R-:W-:Y:S05]  /*01b0*/  @!P0 BREAK.RELIABLE B1 ;  /* 0x0000000000018942 */ /* 0x000fea0003800100 */
[----:B------:R-:W-:Y:S05]  /*01c0*/  @!P0 BRA `(.L_x_4) ;  /* 0x00000000000c8947 */ /* 0x000fea0003800000 */
.L_x_3:
[----:B------:R-:W-:Y:S05]  /*01d0*/  BSYNC.RELIABLE B1 ;  /* 0x0000000000017941 */ /* 0x000fea0003800100 */
.L_x_2:
[----:B------:R2:W-:Y:S01]  /*01e0*/  STG.E desc[UR6][R2.64], RZ ;  /* 0x000000ff02007986 */ /* 0x0005e2000c101906 */
[----:B------:R-:W-:Y:S05]  /*01f0*/  BRA `(.L_x_1) ;  /* 0x00000000000c7947 */ /* 0x000fea0003800000 */
.L_x_4:
[----:B------:R-:W2:Y:S02]  /*0200*/  LDG.E R4, desc[UR6][R2.64+-0x4] ;  /* 0xfffffc0602047981 */ /* 0x000ea4000c1e1900 */
[----:B--2---:R-:W-:-:S05]  /*0210*/  VIADD R5, R4, 0x1 ;  /* 0x0000000104057836 */ /* 0x004fca0000000000 */
[----:B------:R1:W-:Y:S02]  /*0220*/  STG.E desc[UR6][R2.64], R5 ;  /* 0x0000000502007986 */ /* 0x0003e4000c101906 */
.L_x_1:
[----:B------:R-:W-:Y:S05]  /*0230*/  BSYNC.RECONVERGENT B0 ;  /* 0x0000000000007941 */ /* 0x000fea0003800200 */
.L_x_0:
[----:B------:R-:W-:Y:S05]  /*0240*/  WARPSYNC.ALL ;  /* 0x0000000000007948 */ /* 0x000fea0003800000 */
[----:B------:R-:W3:Y:S02]  /*0250*/  LDC R4, c[0x0][0x394] ;  /* 0x0000e500ff047b82 */ /* 0x000ee40000000800 */
[----:B---3--:R-:W-:-:S13]  /*0260*/  ISETP.GE.AND P0, PT, R4, 0x2, PT ;  /* 0x000000020400780c */ /* 0x008fda0003f06270 */
[----:B------:R-:W-:Y:S05]  /*0270*/  @!P0 EXIT ;  /* 0x000000000000894d */ /* 0x000fea0003800000 */
[----:B------:R-:W3:Y:S01]  /*0280*/  LDC.64 R6, c[0x0][0x388] ;  /* 0x0000e200ff067b82 */ /* 0x000ee20000000a00 */
[----:B------:R-:W4:Y:S01]  /*0290*/  LDCU UR8, c[0x0][0x394] ;  /* 0x00007280ff0877ac */ /* 0x000f220008000800 */
[----:B------:R-:W-:-:S05]  /*02a0*/  UMOV UR5, 0x1 ;  /* 0x0000000100057882 */ /* 0x000fca0000000000 */
.L_x_7:
[----:B------:R-:W-:Y:S01]  /*02b0*/  BAR.SYNC.DEFER_BLOCKING 0x0 ;  /* 0x0000000000007b1d */ /* 0x000fe20000010000 */
[----:B------:R-:W-:-:S05]  /*02c0*/  ISETP.GE.U32.AND P0, PT, R0, UR5, PT ;  /* 0x0000000500007c0c */ /* 0x000fca000bf06070 */
[----:B------:R-:W-:Y:S08]  /*02d0*/  BSSY.RECONVERGENT B0, `(.L_x_5) ;  /* 0x000000e000007945 */ /* 0x000ff00003800200 */
[----:B0-----:R-:W-:Y:S05]  /*02e0*/  @!P0 BRA `(.L_x_6) ;  /* 0x0000000000308947 */ /* 0x001fea0003800000 */
[----:B------:R-:W-:-:S05]  /*02f0*/  VIADD R4, R0, -UR5 ;  /* 0x8000000500047c36 */ /* 0x000fca0008000000 */
[----:B01----:R-:W-:Y:S02]  /*0300*/  LEA R5, R4, UR4, 0x2 ;  /* 0x0000000404057c11 */ /* 0x003fe4000f8e10ff */
[----:B------:R-:W-:Y:S04]  /*0310*/  LDS R4, [R8] ;  /* 0x0000000008047984 */ /* 0x000fe80000000800 */
[----:B------:R-:W0:Y:S02]  /*0320*/  LDS R5, [R5] ;  /* 0x0000000005057984 */ /* 0x000e240000000800 */
[----:B0-----:R-:W-:-:S13]  /*0330*/  ISETP.NE.AND P0, PT, R4, R5, PT ;  /* 0x000000050400720c */ /* 0x001fda0003f05270 */
[----:B------:R-:W-:Y:S05]  /*0340*/  @P0 BRA `(.L_x_6) ;  /* 0x0000000000180947 */ /* 0x000fea0003800000 */
[----:B------:R-:W-:Y:S01]  /*0350*/  VIADD R5, R9, -UR5 ;  /* 0x8000000509057c36 */ /* 0x000fe20008000000 */
[----:B------:R-:W5:Y:S03]  /*0360*/  LDG.E R11, desc[UR6][R2.64] ;  /* 0x00000006020b7981 */ /* 0x000f66000c1e1900 */
[----:B---3--:R-:W-:-:S06]  /*0370*/  IMAD.WIDE R4, R5, 0x4, R6 ;  /* 0x0000000405047825 */ /* 0x008fcc00078e0206 */
[----:B------:R-:W5:Y:S02]  /*0380*/  LDG.E R4, desc[UR6][R4.64] ;  /* 0x0000000604047981 */ /* 0x000f64000c1e1900 */
[----:B-----5:R-:W-:-:S05]  /*0390*/  IMAD.IADD R11, R4, 0x1, R11 ;  /* 0x00000001040b7824 */ /* 0x020fca00078e020b */
[----:B------:R0:W-:Y:S02]  /*03a0*/  STG.E desc[UR6][R2.64], R11 ;  /* 0x0000000b02007986 */ /* 0x0001e4000c101906 */
.L_x_6:
[----:B----4-:R-:W-:Y:S05]  /*03b0*/  BSYNC.RECONVERGENT B0 ;  /* 0x0000000000007941 */ /* 0x010fea0003800200 */
.L_x_5:
[----:B------:R-:W-:-:S04]  /*03c0*/  USHF.L.U32 UR5, UR5, 0x1, URZ ;  /* 0x0000000105057899 */ /* 0x000fc800080006ff */
[----:B------:R-:W-:-:S09]  /*03d0*/  UISETP.GE.AND UP0, UPT, UR5, UR8, UPT ;  /* 0x000000080500728c */ /* 0x000fd2000bf06270 */
[----:B------:R-:W-:Y:S05]  /*03e0*/  BRA.U !UP0, `(.L_x_7) ;  /* 0xfffffffd08b07547 */ /* 0x000fea000b83ffff */
[----:B------:R-:W-:Y:S05]  /*03f0*/  EXIT ;  /* 0x000000000000794d */ /* 0x000fea0003800000 */
.L_x_8:
[----:B------:R-:W-:-:S00]  /*0400*/  BRA `(.L_x_8) ;  /* 0xfffffffc00fc7947 */ /* 0x000fc0000383ffff */
[----:B------:R-:W-:-:S00]  /*0410*/  NOP ;  /* 0x0000000000007918 */ /* 0x000fc00000000000 */
        /* <DEDUP_REMOVED lines=14> */
.L_x_9:


//--------------------- .nv.shared._Z18segmentedPrefixSumPiS_ii --------------------------
	.section	.nv.shared._Z18segmentedPrefixSumPiS_ii,"aw",@nobits
	.sectionflags	@""
	.align	16
	.zero		1024


//--------------------- .nv.shared.reserved.0     --------------------------
	.section	.nv.shared.reserved.0,"aw",@nobits
	.weak		__nv_reservedSMEM_offset_0_alias
	.size		__nv_reservedSMEM_offset_0_alias, 0, 64
	.other		__nv_reservedSMEM_offset_0_alias,@"STO_CUDA_RESERVED_SHARED STV_DEFAULT"
__nv_reservedSMEM_offset_0_alias:
	.zero		0
	.zero		64


//--------------------- .nv.constant0._Z18segmentedPrefixSumPiS_ii --------------------------
	.section	.nv.constant0._Z18segmentedPrefixSumPiS_ii,"a",@progbits
	.sectionflags	@""
	.align	4
.nv.constant0._Z18segmentedPrefixSumPiS_ii:
	.zero		920


//--------------------- SYMBOLS --------------------------

	.type		.nv.reservedSmem.offset0,@object
	.size		.nv.reservedSmem.offset0,0x4
	.type		.nv.reservedSmem.cap,@object
	.size		.nv.reservedSmem.cap,0x4
